//
// Generated by NVIDIA NVVM Compiler
//
// Compiler Build ID: CL-36424714
// Cuda compilation tools, release 13.0, V13.0.88
// Based on NVVM 20.0.0
//

.version 9.0
.target sm_100
.address_size 64

	// .globl	_Z15rawHazardKernelPiS_

.visible .entry _Z15rawHazardKernelPiS_(
	.param .u64 .ptr .align 1 _Z15rawHazardKernelPiS__param_0,
	.param .u64 .ptr .align 1 _Z15rawHazardKernelPiS__param_1
)
{
	.reg .b32 	%r<6>;
	.reg .b64 	%rd<8>;

	ld.param.u64 	%rd1, [_Z15rawHazardKernelPiS__param_0];
	ld.param.u64 	%rd2, [_Z15rawHazardKernelPiS__param_1];
	cvta.to.global.u64 	%rd3, %rd1;
	mov.u32 	%r1, %tid.x;
	mov.u32 	%r2, %ctaid.x;
	mov.u32 	%r3, %ntid.x;
	mad.lo.s32 	%r4, %r2, %r3, %r1;
	mul.wide.s32 	%rd4, %r4, 4;
	add.s64 	%rd5, %rd3, %rd4;
	st.global.u32 	[%rd5], %r4;
	cvta.to.global.u64 	%rd6, %rd2;
	add.s64 	%rd7, %rd6, %rd4;
	mov.b32 	%r5, 0;
	st.global.u32 	[%rd7], %r5;
	ret;

}
	// .globl	_Z15warHazardKernelPiS_
.visible .entry _Z15warHazardKernelPiS_(
	.param .u64 .ptr .align 1 _Z15warHazardKernelPiS__param_0,
	.param .u64 .ptr .align 1 _Z15warHazardKernelPiS__param_1
)
{
	.reg .b32 	%r<8>;
	.reg .b64 	%rd<8>;

	ld.param.u64 	%rd1, [_Z15warHazardKernelPiS__param_0];
	ld.param.u64 	%rd2, [_Z15warHazardKernelPiS__param_1];
	cvta.to.global.u64 	%rd3, %rd1;
	mov.u32 	%r1, %tid.x;
	mov.u32 	%r2, %ctaid.x;
	mov.u32 	%r3, %ntid.x;
	mad.lo.s32 	%r4, %r2, %r3, %r1;
	mul.wide.s32 	%rd4, %r4, 4;
	add.s64 	%rd5, %rd3, %rd4;
	ld.global.u32 	%r5, [%rd5];
	add.s32 	%r6, %r5, 1;
	st.global.u32 	[%rd5], %r6;
	cvta.to.global.u64 	%rd6, %rd2;
	add.s64 	%rd7, %rd6, %rd4;
	mov.b32 	%r7, 0;
	st.global.u32 	[%rd7], %r7;
	ret;

}
	// .globl	_Z15wawHazardKernelPiS_
.visible .entry _Z15wawHazardKernelPiS_(
	.param .u64 .ptr .align 1 _Z15wawHazardKernelPiS__param_0,
	.param .u64 .ptr .align 1 _Z15wawHazardKernelPiS__param_1
)
{
	.reg .b32 	%r<7>;
	.reg .b64 	%rd<8>;

	ld.param.u64 	%rd1, [_Z15wawHazardKernelPiS__param_0];
	ld.param.u64 	%rd2, [_Z15wawHazardKernelPiS__param_1];
	cvta.to.global.u64 	%rd3, %rd1;
	mov.u32 	%r1, %tid.x;
	mov.u32 	%r2, %ctaid.x;
	mov.u32 	%r3, %ntid.x;
	mad.lo.s32 	%r4, %r2, %r3, %r1;
	mul.wide.s32 	%rd4, %r4, 4;
	add.s64 	%rd5, %rd3, %rd4;
	add.s32 	%r5, %r4, 1;
	st.global.u32 	[%rd5], %r5;
	cvta.to.global.u64 	%rd6, %rd2;
	add.s64 	%rd7, %rd6, %rd4;
	mov.b32 	%r6, 0;
	st.global.u32 	[%rd7], %r6;
	ret;

}


// ===== COMPILED SASS (sm_100) =====

	.target	sm_100

	.elftype	@"ET_EXEC"


//--------------------- .note.nv.tkinfo           --------------------------
	.section	.note.nv.tkinfo,"",@"SHT_NOTE"
	.sectionflags	@"SHF_NOTE_NV_TKINFO"
	.tkinfo
        /*0018*/ 	.word	0x00000002
        /*0030*/ 	.string	""
        /*0030*/ 	.string	"ptxas"
        /*0030*/ 	.string	"Cuda compilation tools, release 13.0, V13.0.88"
        /*0030*/ 	.string	"Build cuda_13.0.r13.0/compiler.36424714_0"
        /*0030*/ 	.string	"-arch sm_100 -m 64 "



//--------------------- .note.nv.cuinfo           --------------------------
	.section	.note.nv.cuinfo,"",@"SHT_NOTE"
	.sectionflags	@"SHF_NOTE_NV_CUINFO"
        /*0018*/ 	.short	0x0002
        /*001a*/ 	.short	0x0064
        /*001c*/ 	.short	0x0082
	.zero		2


//--------------------- .nv.info                  --------------------------
	.section	.nv.info,"",@"SHT_CUDA_INFO"
	.align	4


	//----- nvinfo : EIATTR_REGCOUNT
	.align		4
        /*0000*/ 	.byte	0x04, 0x2f
        /*0002*/ 	.short	(.L_1 - .L_0)
	.align		4
.L_0:
        /*0004*/ 	.word	index@(_Z15rawHazardKernelPiS_)
        /*0008*/ 	.word	0x0000000a


	//----- nvinfo : EIATTR_FRAME_SIZE
	.align		4
.L_1:
        /*000c*/ 	.byte	0x04, 0x11
        /*000e*/ 	.short	(.L_3 - .L_2)
	.align		4
.L_2:
        /*0010*/ 	.word	index@(_Z15rawHazardKernelPiS_)
        /*0014*/ 	.word	0x00000000


	//----- nvinfo : EIATTR_REGCOUNT
	.align		4
.L_3:
        /*0018*/ 	.byte	0x04, 0x2f
        /*001a*/ 	.short	(.L_5 - .L_4)
	.align		4
.L_4:
        /*001c*/ 	.word	index@(_Z15warHazardKernelPiS_)
        /*0020*/ 	.word	0x0000000c


	//----- nvinfo : EIATTR_FRAME_SIZE
	.align		4
.L_5:
        /*0024*/ 	.byte	0x04, 0x11
        /*0026*/ 	.short	(.L_7 - .L_6)
	.align		4
.L_6:
        /*0028*/ 	.word	index@(_Z15warHazardKernelPiS_)
        /*002c*/ 	.word	0x00000000


	//----- nvinfo : EIATTR_REGCOUNT
	.align		4
.L_7:
        /*0030*/ 	.byte	0x04, 0x2f
        /*0032*/ 	.short	(.L_9 - .L_8)
	.align		4
.L_8:
        /*0034*/ 	.word	index@(_Z15wawHazardKernelPiS_)
        /*0038*/ 	.word	0x0000000c


	//----- nvinfo : EIATTR_FRAME_SIZE
	.align		4
.L_9:
        /*003c*/ 	.byte	0x04, 0x11
        /*003e*/ 	.short	(.L_11 - .L_10)
	.align		4
.L_10:
        /*0040*/ 	.word	index@(_Z15wawHazardKernelPiS_)
        /*0044*/ 	.word	0x00000000


	//----- nvinfo : EIATTR_MIN_STACK_SIZE
	.align		4
.L_11:
        /*0048*/ 	.byte	0x04, 0x12
        /*004a*/ 	.short	(.L_13 - .L_12)
	.align		4
.L_12:
        /*004c*/ 	.word	index@(_Z15wawHazardKernelPiS_)
        /*0050*/ 	.word	0x00000000


	//----- nvinfo : EIATTR_MIN_STACK_SIZE
	.align		4
.L_13:
        /*0054*/ 	.byte	0x04, 0x12
        /*0056*/ 	.short	(.L_15 - .L_14)
	.align		4
.L_14:
        /*0058*/ 	.word	index@(_Z15warHazardKernelPiS_)
        /*005c*/ 	.word	0x00000000


	//----- nvinfo : EIATTR_MIN_STACK_SIZE
	.align		4
.L_15:
        /*0060*/ 	.byte	0x04, 0x12
        /*0062*/ 	.short	(.L_17 - .L_16)
	.align		4
.L_16:
        /*0064*/ 	.word	index@(_Z15rawHazardKernelPiS_)
        /*0068*/ 	.word	0x00000000
.L_17:


//--------------------- .nv.compat                --------------------------
	.section	.nv.compat,"",@"SHT_CUDA_COMPAT_INFO"
	.align	4
        /*0000*/ 	.byte	0x02, 0x09, 0x00, 0x00, 0x02, 0x02, 0x01, 0x00, 0x02, 0x05, 0x05, 0x00, 0x03, 0x07, 0x01, 0x01
        /*0010*/ 	.byte	0x02, 0x03, 0x00, 0x00, 0x02, 0x06, 0x01, 0x00, 0x04, 0x0b, 0x08, 0x00, 0x09, 0x00, 0x00, 0x00
        /*0020*/ 	.byte	0x00, 0x00, 0x00, 0x00


//--------------------- .nv.info._Z15wawHazardKernelPiS_ --------------------------
	.section	.nv.info._Z15wawHazardKernelPiS_,"",@"SHT_CUDA_INFO"
	.sectionflags	@""
	.align	4


	//----- nvinfo : EIATTR_CUDA_API_VERSION
	.align		4
        /*0000*/ 	.byte	0x04, 0x37
        /*0002*/ 	.short	(.L_19 - .L_18)
.L_18:
        /*0004*/ 	.word	0x00000082


	//----- nvinfo : EIATTR_KPARAM_INFO
	.align		4
.L_19:
        /*0008*/ 	.byte	0x04, 0x17
        /*000a*/ 	.short	(.L_21 - .L_20)
.L_20:
        /*000c*/ 	.word	0x00000000
        /*0010*/ 	.short	0x0001
        /*0012*/ 	.short	0x0008
        /*0014*/ 	.byte	0x00, 0xf5, 0x21, 0x00


	//----- nvinfo : EIATTR_KPARAM_INFO
	.align		4
.L_21:
        /*0018*/ 	.byte	0x04, 0x17
        /*001a*/ 	.short	(.L_23 - .L_22)
.L_22:
        /*001c*/ 	.word	0x00000000
        /*0020*/ 	.short	0x0000
        /*0022*/ 	.short	0x0000
        /*0024*/ 	.byte	0x00, 0xf5, 0x21, 0x00


	//----- nvinfo : EIATTR_SPARSE_MMA_MASK
	.align		4
.L_23:
        /*0028*/ 	.byte	0x03, 0x50
        /*002a*/ 	.short	0x0000


	//----- nvinfo : EIATTR_MAXREG_COUNT
	.align		4
        /*002c*/ 	.byte	0x03, 0x1b
        /*002e*/ 	.short	0x00ff


	//----- nvinfo : EIATTR_MERCURY_ISA_VERSION
	.align		4
        /*0030*/ 	.byte	0x03, 0x5f
        /*0032*/ 	.short	0x0101


	//----- nvinfo : EIATTR_VRC_CTA_INIT_COUNT
	.align		4
        /*0034*/ 	.byte	0x02, 0x4a
	.zero		1
	.zero		1


	//----- nvinfo : EIATTR_EXIT_INSTR_OFFSETS
	.align		4
        /*0038*/ 	.byte	0x04, 0x1c
        /*003a*/ 	.short	(.L_25 - .L_24)


	//   ....[0]....
.L_24:
        /*003c*/ 	.word	0x000000d0


	//----- nvinfo : EIATTR_CBANK_PARAM_SIZE
	.align		4
.L_25:
        /*0040*/ 	.byte	0x03, 0x19
        /*0042*/ 	.short	0x0010


	//----- nvinfo : EIATTR_PARAM_CBANK
	.align		4
        /*0044*/ 	.byte	0x04, 0x0a
        /*0046*/ 	.short	(.L_27 - .L_26)
	.align		4
.L_26:
        /*0048*/ 	.word	index@(.nv.constant0._Z15wawHazardKernelPiS_)
        /*004c*/ 	.short	0x0380
        /*004e*/ 	.short	0x0010


	//----- nvinfo : EIATTR_SW_WAR
	.align		4
.L_27:
        /*0050*/ 	.byte	0x04, 0x36
        /*0052*/ 	.short	(.L_29 - .L_28)
.L_28:
        /*0054*/ 	.word	0x00000008
.L_29:


//--------------------- .nv.info._Z15warHazardKernelPiS_ --------------------------
	.section	.nv.info._Z15warHazardKernelPiS_,"",@"SHT_CUDA_INFO"
	.sectionflags	@""
	.align	4


	//----- nvinfo : EIATTR_CUDA_API_VERSION
	.align		4
        /*0000*/ 	.byte	0x04, 0x37
        /*0002*/ 	.short	(.L_31 - .L_30)
.L_30:
        /*0004*/ 	.word	0x00000082


	//----- nvinfo : EIATTR_KPARAM_INFO
	.align		4
.L_31:
        /*0008*/ 	.byte	0x04, 0x17
        /*000a*/ 	.short	(.L_33 - .L_32)
.L_32:
        /*000c*/ 	.word	0x00000000
        /*0010*/ 	.short	0x0001
        /*0012*/ 	.short	0x0008
        /*0014*/ 	.byte	0x00, 0xf5, 0x21, 0x00


	//----- nvinfo : EIATTR_KPARAM_INFO
	.align		4
.L_33:
        /*0018*/ 	.byte	0x04, 0x17
        /*001a*/ 	.short	(.L_35 - .L_34)
.L_34:
        /*001c*/ 	.word	0x00000000
        /*0020*/ 	.short	0x0000
        /*0022*/ 	.short	0x0000
        /*0024*/ 	.byte	0x00, 0xf5, 0x21, 0x00


	//----- nvinfo : EIATTR_SPARSE_MMA_MASK
	.align		4
.L_35:
        /*0028*/ 	.byte	0x03, 0x50
        /*002a*/ 	.short	0x0000


	//----- nvinfo : EIATTR_MAXREG_COUNT
	.align		4
        /*002c*/ 	.byte	0x03, 0x1b
        /*002e*/ 	.short	0x00ff


	//----- nvinfo : EIATTR_MERCURY_ISA_VERSION
	.align		4
        /*0030*/ 	.byte	0x03, 0x5f
        /*0032*/ 	.short	0x0101


	//----- nvinfo : EIATTR_VRC_CTA_INIT_COUNT
	.align		4
        /*0034*/ 	.byte	0x02, 0x4a
	.zero		1
	.zero		1


	//----- nvinfo : EIATTR_EXIT_INSTR_OFFSETS
	.align		4
        /*0038*/ 	.byte	0x04, 0x1c
        /*003a*/ 	.short	(.L_37 - .L_36)


	//   ....[0]....
.L_36:
        /*003c*/ 	.word	0x000000e0


	//----- nvinfo : EIATTR_CBANK_PARAM_SIZE
	.align		4
.L_37:
        /*0040*/ 	.byte	0x03, 0x19
        /*0042*/ 	.short	0x0010


	//----- nvinfo : EIATTR_PARAM_CBANK
	.align		4
        /*0044*/ 	.byte	0x04, 0x0a
        /*0046*/ 	.short	(.L_39 - .L_38)
	.align		4
.L_38:
        /*0048*/ 	.word	index@(.nv.constant0._Z15warHazardKernelPiS_)
        /*004c*/ 	.short	0x0380
        /*004e*/ 	.short	0x0010


	//----- nvinfo : EIATTR_SW_WAR
	.align		4
.L_39:
        /*0050*/ 	.byte	0x04, 0x36
        /*0052*/ 	.short	(.L_41 - .L_40)
.L_40:
        /*0054*/ 	.word	0x00000008
.L_41:


//--------------------- .nv.info._Z15rawHazardKernelPiS_ --------------------------
	.section	.nv.info._Z15rawHazardKernelPiS_,"",@"SHT_CUDA_INFO"
	.sectionflags	@""
	.align	4


	//----- nvinfo : EIATTR_CUDA_API_VERSION
	.align		4
        /*0000*/ 	.byte	0x04, 0x37
        /*0002*/ 	.short	(.L_43 - .L_42)
.L_42:
        /*0004*/ 	.word	0x00000082


	//----- nvinfo : EIATTR_KPARAM_INFO
	.align		4
.L_43:
        /*0008*/ 	.byte	0x04, 0x17
        /*000a*/ 	.short	(.L_45 - .L_44)
.L_44:
        /*000c*/ 	.word	0x00000000
        /*0010*/ 	.short	0x0001
        /*0012*/ 	.short	0x0008
        /*0014*/ 	.byte	0x00, 0xf5, 0x21, 0x00


	//----- nvinfo : EIATTR_KPARAM_INFO
	.align		4
.L_45:
        /*0018*/ 	.byte	0x04, 0x17
        /*001a*/ 	.short	(.L_47 - .L_46)
.L_46:
        /*001c*/ 	.word	0x00000000
        /*0020*/ 	.short	0x0000
        /*0022*/ 	.short	0x0000
        /*0024*/ 	.byte	0x00, 0xf5, 0x21, 0x00


	//----- nvinfo : EIATTR_SPARSE_MMA_MASK
	.align		4
.L_47:
        /*0028*/ 	.byte	0x03, 0x50
        /*002a*/ 	.short	0x0000


	//----- nvinfo : EIATTR_MAXREG_COUNT
	.align		4
        /*002c*/ 	.byte	0x03, 0x1b
        /*002e*/ 	.short	0x00ff


	//----- nvinfo : EIATTR_MERCURY_ISA_VERSION
	.align		4
        /*0030*/ 	.byte	0x03, 0x5f
        /*0032*/ 	.short	0x0101


	//----- nvinfo : EIATTR_VRC_CTA_INIT_COUNT
	.align		4
        /*0034*/ 	.byte	0x02, 0x4a
	.zero		1
	.zero		1


	//----- nvinfo : EIATTR_EXIT_INSTR_OFFSETS
	.align		4
        /*0038*/ 	.byte	0x04, 0x1c
        /*003a*/ 	.short	(.L_49 - .L_48)


	//   ....[0]....
.L_48:
        /*003c*/ 	.word	0x000000c0


	//----- nvinfo : EIATTR_CBANK_PARAM_SIZE
	.align		4
.L_49:
        /*0040*/ 	.byte	0x03, 0x19
        /*0042*/ 	.short	0x0010


	//----- nvinfo : EIATTR_PARAM_CBANK
	.align		4
        /*0044*/ 	.byte	0x04, 0x0a
        /*0046*/ 	.short	(.L_51 - .L_50)
	.align		4
.L_50:
        /*0048*/ 	.word	index@(.nv.constant0._Z15rawHazardKernelPiS_)
        /*004c*/ 	.short	0x0380
        /*004e*/ 	.short	0x0010


	//----- nvinfo : EIATTR_SW_WAR
	.align		4
.L_51:
        /*0050*/ 	.byte	0x04, 0x36
        /*0052*/ 	.short	(.L_53 - .L_52)
.L_52:
        /*0054*/ 	.word	0x00000008
.L_53:


//--------------------- .nv.callgraph             --------------------------
	.section	.nv.callgraph,"",@"SHT_CUDA_CALLGRAPH"
	.align	4
	.sectionentsize	8
	.align		4
        /*0000*/ 	.word	0x00000000
	.align		4
        /*0004*/ 	.word	0xffffffff
	.align		4
        /*0008*/ 	.word	0x00000000
	.align		4
        /*000c*/ 	.word	0xfffffffe
	.align		4
        /*0010*/ 	.word	0x00000000
	.align		4
        /*0014*/ 	.word	0xfffffffd
	.align		4
        /*0018*/ 	.word	0x00000000
	.align		4
        /*001c*/ 	.word	0xfffffffc


//--------------------- .text._Z15wawHazardKernelPiS_ --------------------------
	.section	.text._Z15wawHazardKernelPiS_,"ax",@progbits
	.align	128
        .global         _Z15wawHazardKernelPiS_
        .type           _Z15wawHazardKernelPiS_,@function
        .size           _Z15wawHazardKernelPiS_,(.L_x_3 - _Z15wawHazardKernelPiS_)
        .other          _Z15wawHazardKernelPiS_,@"STO_CUDA_ENTRY STV_DEFAULT"
_Z15wawHazardKernelPiS_:
.text._Z15wawHazardKernelPiS_:
[----:B------:R-:W-:Y:S01]  /*0000*/  LDC R1, c[0x0][0x37c] ;  /* 0x0000df00ff017b82 */ /* 0x000fe20000000800 */
[----:B------:R-:W0:Y:S07]  /*0010*/  S2R R7, SR_TID.X ;  /* 0x0000000000077919 */ /* 0x000e2e0000002100 */
[----:B------:R-:W0:Y:S01]  /*0020*/  S2UR UR6, SR_CTAID.X ;  /* 0x00000000000679c3 */ /* 0x000e220000002500 */
[----:B------:R-:W1:Y:S07]  /*0030*/  LDCU.64 UR4, c[0x0][0x358] ;  /* 0x00006b00ff0477ac */ /* 0x000e6e0008000a00 */
[----:B------:R-:W0:Y:S08]  /*0040*/  LDC R0, c[0x0][0x360] ;  /* 0x0000d800ff007b82 */ /* 0x000e300000000800 */
[----:B------:R-:W2:Y:S08]  /*0050*/  LDC.64 R2, c[0x0][0x380] ;  /* 0x0000e000ff027b82 */ /* 0x000eb00000000a00 */
[----:B------:R-:W3:Y:S01]  /*0060*/  LDC.64 R4, c[0x0][0x388] ;  /* 0x0000e200ff047b82 */ /* 0x000ee20000000a00 */
[----:B0-----:R-:W-:-:S05]  /*0070*/  IMAD R7, R0, UR6, R7 ;  /* 0x0000000600077c24 */ /* 0x001fca000f8e0207 */
[C---:B------:R-:W-:Y:S01]  /*0080*/  IADD3 R9, PT, PT, R7.reuse, 0x1, RZ ;  /* 0x0000000107097810 */ /* 0x040fe20007ffe0ff */
[----:B--2---:R-:W-:-:S05]  /*0090*/  IMAD.WIDE R2, R7, 0x4, R2 ;  /* 0x0000000407027825 */ /* 0x004fca00078e0202 */
[----:B-1----:R-:W-:Y:S01]  /*00a0*/  STG.E desc[UR4][R2.64], R9 ;  /* 0x0000000902007986 */ /* 0x002fe2000c101904 */
[----:B---3--:R-:W-:-:S05]  /*00b0*/  IMAD.WIDE R4, R7, 0x4, R4 ;  /* 0x0000000407047825 */ /* 0x008fca00078e0204 */
[----:B------:R-:W-:Y:S01]  /*00c0*/  STG.E desc[UR4][R4.64], RZ ;  /* 0x000000ff04007986 */ /* 0x000fe2000c101904 */
[----:B------:R-:W-:Y:S05]  /*00d0*/  EXIT ;  /* 0x000000000000794d */ /* 0x000fea0003800000 */
.L_x_0:
[----:B------:R-:W-:-:S00]  /*00e0*/  BRA `(.L_x_0) ;  /* 0xfffffffc00fc7947 */ /* 0x000fc0000383ffff */
[----:B------:R-:W-:-:S00]  /*00f0*/  NOP ;  /* 0x0000000000007918 */ /* 0x000fc00000000000 */
        /* <DEDUP_REMOVED lines=8> */
.L_x_3:


//--------------------- .text._Z15warHazardKernelPiS_ --------------------------
	.section	.text._Z15warHazardKernelPiS_,"ax",@progbits
	.align	128
        .global         _Z15warHazardKernelPiS_
        .type           _Z15warHazardKernelPiS_,@function
        .size           _Z15warHazardKernelPiS_,(.L_x_4 - _Z15warHazardKernelPiS_)
        .other          _Z15warHazardKernelPiS_,@"STO_CUDA_ENTRY STV_DEFAULT"
_Z15warHazardKernelPiS_:
.text._Z15warHazardKernelPiS_:
[----:B------:R-:W-:Y:S01]  /*0000*/  LDC R1, c[0x0][0x37c] ;  /* 0x0000df00ff017b82 */ /* 0x000fe20000000800 */
[----:B------:R-:W0:Y:S07]  /*0010*/  S2R R7, SR_TID.X ;  /* 0x0000000000077919 */ /* 0x000e2e0000002100 */
[----:B------:R-:W0:Y:S01]  /*0020*/  S2UR UR6, SR_CTAID.X ;  /* 0x00000000000679c3 */ /* 0x000e220000002500 */
[----:B------:R-:W1:Y:S07]  /*0030*/  LDCU.64 UR4, c[0x0][0x358] ;  /* 0x00006b00ff0477ac */ /* 0x000e6e0008000a00 */
[----:B------:R-:W0:Y:S08]  /*0040*/  LDC R0, c[0x0][0x360] ;  /* 0x0000d800ff007b82 */ /* 0x000e300000000800 */
[----:B------:R-:W2:Y:S08]  /*0050*/  LDC.64 R2, c[0x0][0x380] ;  /* 0x0000e000ff027b82 */ /* 0x000eb00000000a00 */
[----:B------:R-:W3:Y:S01]  /*0060*/  LDC.64 R4, c[0x0][0x388] ;  /* 0x0000e200ff047b82 */ /* 0x000ee20000000a00 */
[----:B0-----:R-:W-:-:S04]  /*0070*/  IMAD R7, R0, UR6, R7 ;  /* 0x0000000600077c24 */ /* 0x001fc8000f8e0207 */
[----:B--2---:R-:W-:-:S05]  /*0080*/  IMAD.WIDE R2, R7, 0x4, R2 ;  /* 0x0000000407027825 */ /* 0x004fca00078e0202 */
[----:B-1----:R-:W2:Y:S01]  /*0090*/  LDG.E R0, desc[UR4][R2.64] ;  /* 0x0000000402007981 */ /* 0x002ea2000c1e1900 */
[----:B---3--:R-:W-:Y:S01]  /*00a0*/  IMAD.WIDE R4, R7, 0x4, R4 ;  /* 0x0000000407047825 */ /* 0x008fe200078e0204 */
[----:B--2---:R-:W-:-:S05]  /*00b0*/  IADD3 R9, PT, PT, R0, 0x1, RZ ;  /* 0x0000000100097810 */ /* 0x004fca0007ffe0ff */
[----:B------:R-:W-:Y:S04]  /*00c0*/  STG.E desc[UR4][R2.64], R9 ;  /* 0x0000000902007986 */ /* 0x000fe8000c101904 */
[----:B------:R-:W-:Y:S01]  /*00d0*/  STG.E desc[UR4][R4.64], RZ ;  /* 0x000000ff04007986 */ /* 0x000fe2000c101904 */
[----:B------:R-:W-:Y:S05]  /*00e0*/  EXIT ;  /* 0x000000000000794d */ /* 0x000fea0003800000 */
.L_x_1:
        /* <DEDUP_REMOVED lines=9> */
.L_x_4:


//--------------------- .text._Z15rawHazardKernelPiS_ --------------------------
	.section	.text._Z15rawHazardKernelPiS_,"ax",@progbits
	.align	128
        .global         _Z15rawHazardKernelPiS_
        .type           _Z15rawHazardKernelPiS_,@function
        .size           _Z15rawHazardKernelPiS_,(.L_x_5 - _Z15rawHazardKernelPiS_)
        .other          _Z15rawHazardKernelPiS_,@"STO_CUDA_ENTRY STV_DEFAULT"
_Z15rawHazardKernelPiS_:
.text._Z15rawHazardKernelPiS_:
        /* <DEDUP_REMOVED lines=9> */
[----:B-1----:R-:W-:Y:S01]  /*0090*/  STG.E desc[UR4][R2.64], R7 ;  /* 0x0000000702007986 */ /* 0x002fe2000c101904 */
[----:B---3--:R-:W-:-:S05]  /*00a0*/  IMAD.WIDE R4, R7, 0x4, R4 ;  /* 0x0000000407047825 */ /* 0x008fca00078e0204 */
[----:B------:R-:W-:Y:S01]  /*00b0*/  STG.E desc[UR4][R4.64], RZ ;  /* 0x000000ff04007986 */ /* 0x000fe2000c101904 */
[----:B------:R-:W-:Y:S05]  /*00c0*/  EXIT ;  /* 0x000000000000794d */ /* 0x000fea0003800000 */
.L_x_2:
        /* <DEDUP_REMOVED lines=11> */
.L_x_5:


//--------------------- .nv.shared.reserved.0     --------------------------
	.section	.nv.shared.reserved.0,"aw",@nobits
	.weak		__nv_reservedSMEM_offset_0_alias
	.size		__nv_reservedSMEM_offset_0_alias, 0, 64
	.other		__nv_reservedSMEM_offset_0_alias,@"STO_CUDA_RESERVED_SHARED STV_DEFAULT"
__nv_reservedSMEM_offset_0_alias:
	.zero		0
	.zero		64


//--------------------- .nv.constant0._Z15wawHazardKernelPiS_ --------------------------
	.section	.nv.constant0._Z15wawHazardKernelPiS_,"a",@progbits
	.sectionflags	@""
	.align	4
.nv.constant0._Z15wawHazardKernelPiS_:
	.zero		912


//--------------------- .nv.constant0._Z15warHazardKernelPiS_ --------------------------
	.section	.nv.constant0._Z15warHazardKernelPiS_,"a",@progbits
	.sectionflags	@""
	.align	4
.nv.constant0._Z15warHazardKernelPiS_:
	.zero		912


//--------------------- .nv.constant0._Z15rawHazardKernelPiS_ --------------------------
	.section	.nv.constant0._Z15rawHazardKernelPiS_,"a",@progbits
	.sectionflags	@""
	.align	4
.nv.constant0._Z15rawHazardKernelPiS_:
	.zero		912


//--------------------- SYMBOLS --------------------------

	.type		.nv.reservedSmem.offset0,@object
	.size		.nv.reservedSmem.offset0,0x4
